//
// Generated by NVIDIA NVVM Compiler
//
// Compiler Build ID: CL-36424714
// Cuda compilation tools, release 13.0, V13.0.88
// Based on NVVM 20.0.0
//

.version 9.0
.target sm_100
.address_size 64

	// .globl	_Z9AoSKernelILi4096EEvPK9AppleTreePi

.visible .entry _Z9AoSKernelILi4096EEvPK9AppleTreePi(
	.param .u64 .ptr .align 1 _Z9AoSKernelILi4096EEvPK9AppleTreePi_param_0,
	.param .u64 .ptr .align 1 _Z9AoSKernelILi4096EEvPK9AppleTreePi_param_1
)
{
	.reg .pred 	%p<2>;
	.reg .b32 	%r<75>;
	.reg .b64 	%rd<13>;

	ld.param.u64 	%rd5, [_Z9AoSKernelILi4096EEvPK9AppleTreePi_param_0];
	ld.param.u64 	%rd4, [_Z9AoSKernelILi4096EEvPK9AppleTreePi_param_1];
	cvta.to.global.u64 	%rd6, %rd5;
	mov.u32 	%r7, %ctaid.x;
	mov.u32 	%r8, %ntid.x;
	mov.u32 	%r9, %tid.x;
	mad.lo.s32 	%r1, %r7, %r8, %r9;
	mul.wide.u32 	%rd7, %r1, 16384;
	add.s64 	%rd8, %rd7, %rd6;
	add.s64 	%rd12, %rd8, 64;
	mov.b32 	%r73, 0;
	mov.u32 	%r74, %r73;
$L__BB0_1:
	ld.global.nc.u32 	%r10, [%rd12+-64];
	add.s32 	%r11, %r10, %r74;
	ld.global.nc.u32 	%r12, [%rd12+-60];
	add.s32 	%r13, %r12, %r11;
	ld.global.nc.u32 	%r14, [%rd12+-56];
	add.s32 	%r15, %r14, %r13;
	ld.global.nc.u32 	%r16, [%rd12+-52];
	add.s32 	%r17, %r16, %r15;
	ld.global.nc.u32 	%r18, [%rd12+-48];
	add.s32 	%r19, %r18, %r17;
	ld.global.nc.u32 	%r20, [%rd12+-44];
	add.s32 	%r21, %r20, %r19;
	ld.global.nc.u32 	%r22, [%rd12+-40];
	add.s32 	%r23, %r22, %r21;
	ld.global.nc.u32 	%r24, [%rd12+-36];
	add.s32 	%r25, %r24, %r23;
	ld.global.nc.u32 	%r26, [%rd12+-32];
	add.s32 	%r27, %r26, %r25;
	ld.global.nc.u32 	%r28, [%rd12+-28];
	add.s32 	%r29, %r28, %r27;
	ld.global.nc.u32 	%r30, [%rd12+-24];
	add.s32 	%r31, %r30, %r29;
	ld.global.nc.u32 	%r32, [%rd12+-20];
	add.s32 	%r33, %r32, %r31;
	ld.global.nc.u32 	%r34, [%rd12+-16];
	add.s32 	%r35, %r34, %r33;
	ld.global.nc.u32 	%r36, [%rd12+-12];
	add.s32 	%r37, %r36, %r35;
	ld.global.nc.u32 	%r38, [%rd12+-8];
	add.s32 	%r39, %r38, %r37;
	ld.global.nc.u32 	%r40, [%rd12+-4];
	add.s32 	%r41, %r40, %r39;
	ld.global.nc.u32 	%r42, [%rd12];
	add.s32 	%r43, %r42, %r41;
	ld.global.nc.u32 	%r44, [%rd12+4];
	add.s32 	%r45, %r44, %r43;
	ld.global.nc.u32 	%r46, [%rd12+8];
	add.s32 	%r47, %r46, %r45;
	ld.global.nc.u32 	%r48, [%rd12+12];
	add.s32 	%r49, %r48, %r47;
	ld.global.nc.u32 	%r50, [%rd12+16];
	add.s32 	%r51, %r50, %r49;
	ld.global.nc.u32 	%r52, [%rd12+20];
	add.s32 	%r53, %r52, %r51;
	ld.global.nc.u32 	%r54, [%rd12+24];
	add.s32 	%r55, %r54, %r53;
	ld.global.nc.u32 	%r56, [%rd12+28];
	add.s32 	%r57, %r56, %r55;
	ld.global.nc.u32 	%r58, [%rd12+32];
	add.s32 	%r59, %r58, %r57;
	ld.global.nc.u32 	%r60, [%rd12+36];
	add.s32 	%r61, %r60, %r59;
	ld.global.nc.u32 	%r62, [%rd12+40];
	add.s32 	%r63, %r62, %r61;
	ld.global.nc.u32 	%r64, [%rd12+44];
	add.s32 	%r65, %r64, %r63;
	ld.global.nc.u32 	%r66, [%rd12+48];
	add.s32 	%r67, %r66, %r65;
	ld.global.nc.u32 	%r68, [%rd12+52];
	add.s32 	%r69, %r68, %r67;
	ld.global.nc.u32 	%r70, [%rd12+56];
	add.s32 	%r71, %r70, %r69;
	ld.global.nc.u32 	%r72, [%rd12+60];
	add.s32 	%r74, %r72, %r71;
	add.s32 	%r73, %r73, 32;
	add.s64 	%rd12, %rd12, 128;
	setp.ne.s32 	%p1, %r73, 4096;
	@%p1 bra 	$L__BB0_1;
	cvta.to.global.u64 	%rd9, %rd4;
	mul.wide.u32 	%rd10, %r1, 4;
	add.s64 	%rd11, %rd9, %rd10;
	st.global.u32 	[%rd11], %r74;
	ret;

}
	// .globl	_Z9SoAKernelILi4096EEvPK13ApplesOnTreesPi
.visible .entry _Z9SoAKernelILi4096EEvPK13ApplesOnTreesPi(
	.param .u64 .ptr .align 1 _Z9SoAKernelILi4096EEvPK13ApplesOnTreesPi_param_0,
	.param .u64 .ptr .align 1 _Z9SoAKernelILi4096EEvPK13ApplesOnTreesPi_param_1
)
{
	.reg .pred 	%p<2>;
	.reg .b32 	%r<75>;
	.reg .b64 	%rd<13>;

	ld.param.u64 	%rd5, [_Z9SoAKernelILi4096EEvPK13ApplesOnTreesPi_param_0];
	ld.param.u64 	%rd4, [_Z9SoAKernelILi4096EEvPK13ApplesOnTreesPi_param_1];
	cvta.to.global.u64 	%rd6, %rd5;
	mov.u32 	%r7, %ctaid.x;
	mov.u32 	%r8, %ntid.x;
	mov.u32 	%r9, %tid.x;
	mad.lo.s32 	%r1, %r7, %r8, %r9;
	mul.wide.u32 	%rd7, %r1, 4;
	add.s64 	%rd8, %rd7, %rd6;
	add.s64 	%rd12, %rd8, 262144;
	mov.b32 	%r73, 0;
	mov.u32 	%r74, %r73;
$L__BB1_1:
	ld.global.nc.u32 	%r10, [%rd12+-262144];
	add.s32 	%r11, %r10, %r74;
	ld.global.nc.u32 	%r12, [%rd12+-245760];
	add.s32 	%r13, %r12, %r11;
	ld.global.nc.u32 	%r14, [%rd12+-229376];
	add.s32 	%r15, %r14, %r13;
	ld.global.nc.u32 	%r16, [%rd12+-212992];
	add.s32 	%r17, %r16, %r15;
	ld.global.nc.u32 	%r18, [%rd12+-196608];
	add.s32 	%r19, %r18, %r17;
	ld.global.nc.u32 	%r20, [%rd12+-180224];
	add.s32 	%r21, %r20, %r19;
	ld.global.nc.u32 	%r22, [%rd12+-163840];
	add.s32 	%r23, %r22, %r21;
	ld.global.nc.u32 	%r24, [%rd12+-147456];
	add.s32 	%r25, %r24, %r23;
	ld.global.nc.u32 	%r26, [%rd12+-131072];
	add.s32 	%r27, %r26, %r25;
	ld.global.nc.u32 	%r28, [%rd12+-114688];
	add.s32 	%r29, %r28, %r27;
	ld.global.nc.u32 	%r30, [%rd12+-98304];
	add.s32 	%r31, %r30, %r29;
	ld.global.nc.u32 	%r32, [%rd12+-81920];
	add.s32 	%r33, %r32, %r31;
	ld.global.nc.u32 	%r34, [%rd12+-65536];
	add.s32 	%r35, %r34, %r33;
	ld.global.nc.u32 	%r36, [%rd12+-49152];
	add.s32 	%r37, %r36, %r35;
	ld.global.nc.u32 	%r38, [%rd12+-32768];
	add.s32 	%r39, %r38, %r37;
	ld.global.nc.u32 	%r40, [%rd12+-16384];
	add.s32 	%r41, %r40, %r39;
	ld.global.nc.u32 	%r42, [%rd12];
	add.s32 	%r43, %r42, %r41;
	ld.global.nc.u32 	%r44, [%rd12+16384];
	add.s32 	%r45, %r44, %r43;
	ld.global.nc.u32 	%r46, [%rd12+32768];
	add.s32 	%r47, %r46, %r45;
	ld.global.nc.u32 	%r48, [%rd12+49152];
	add.s32 	%r49, %r48, %r47;
	ld.global.nc.u32 	%r50, [%rd12+65536];
	add.s32 	%r51, %r50, %r49;
	ld.global.nc.u32 	%r52, [%rd12+81920];
	add.s32 	%r53, %r52, %r51;
	ld.global.nc.u32 	%r54, [%rd12+98304];
	add.s32 	%r55, %r54, %r53;
	ld.global.nc.u32 	%r56, [%rd12+114688];
	add.s32 	%r57, %r56, %r55;
	ld.global.nc.u32 	%r58, [%rd12+131072];
	add.s32 	%r59, %r58, %r57;
	ld.global.nc.u32 	%r60, [%rd12+147456];
	add.s32 	%r61, %r60, %r59;
	ld.global.nc.u32 	%r62, [%rd12+163840];
	add.s32 	%r63, %r62, %r61;
	ld.global.nc.u32 	%r64, [%rd12+180224];
	add.s32 	%r65, %r64, %r63;
	ld.global.nc.u32 	%r66, [%rd12+196608];
	add.s32 	%r67, %r66, %r65;
	ld.global.nc.u32 	%r68, [%rd12+212992];
	add.s32 	%r69, %r68, %r67;
	ld.global.nc.u32 	%r70, [%rd12+229376];
	add.s32 	%r71, %r70, %r69;
	ld.global.nc.u32 	%r72, [%rd12+245760];
	add.s32 	%r74, %r72, %r71;
	add.s32 	%r73, %r73, 32;
	add.s64 	%rd12, %rd12, 524288;
	setp.ne.s32 	%p1, %r73, 4096;
	@%p1 bra 	$L__BB1_1;
	cvta.to.global.u64 	%rd9, %rd4;
	add.s64 	%rd11, %rd9, %rd7;
	st.global.u32 	[%rd11], %r74;
	ret;

}


// ===== COMPILED SASS (sm_100) =====

	.target	sm_100

	.elftype	@"ET_EXEC"


//--------------------- .note.nv.tkinfo           --------------------------
	.section	.note.nv.tkinfo,"",@"SHT_NOTE"
	.sectionflags	@"SHF_NOTE_NV_TKINFO"
	.tkinfo
        /*0018*/ 	.word	0x00000002
        /*0030*/ 	.string	""
        /*0030*/ 	.string	"ptxas"
        /*0030*/ 	.string	"Cuda compilation tools, release 13.0, V13.0.88"
        /*0030*/ 	.string	"Build cuda_13.0.r13.0/compiler.36424714_0"
        /*0030*/ 	.string	"-arch sm_100 -m 64 "



//--------------------- .note.nv.cuinfo           --------------------------
	.section	.note.nv.cuinfo,"",@"SHT_NOTE"
	.sectionflags	@"SHF_NOTE_NV_CUINFO"
        /*0018*/ 	.short	0x0002
        /*001a*/ 	.short	0x0064
        /*001c*/ 	.short	0x0082
	.zero		2


//--------------------- .nv.info                  --------------------------
	.section	.nv.info,"",@"SHT_CUDA_INFO"
	.align	4


	//----- nvinfo : EIATTR_REGCOUNT
	.align		4
        /*0000*/ 	.byte	0x04, 0x2f
        /*0002*/ 	.short	(.L_1 - .L_0)
	.align		4
.L_0:
        /*0004*/ 	.word	index@(_Z9AoSKernelILi4096EEvPK9AppleTreePi)
        /*0008*/ 	.word	0x0000001d


	//----- nvinfo : EIATTR_FRAME_SIZE
	.align		4
.L_1:
        /*000c*/ 	.byte	0x04, 0x11
        /*000e*/ 	.short	(.L_3 - .L_2)
	.align		4
.L_2:
        /*0010*/ 	.word	index@(_Z9AoSKernelILi4096EEvPK9AppleTreePi)
        /*0014*/ 	.word	0x00000000


	//----- nvinfo : EIATTR_REGCOUNT
	.align		4
.L_3:
        /*0018*/ 	.byte	0x04, 0x2f
        /*001a*/ 	.short	(.L_5 - .L_4)
	.align		4
.L_4:
        /*001c*/ 	.word	index@(_Z9SoAKernelILi4096EEvPK13ApplesOnTreesPi)
        /*0020*/ 	.word	0x0000001d


	//----- nvinfo : EIATTR_FRAME_SIZE
	.align		4
.L_5:
        /*0024*/ 	.byte	0x04, 0x11
        /*0026*/ 	.short	(.L_7 - .L_6)
	.align		4
.L_6:
        /*0028*/ 	.word	index@(_Z9SoAKernelILi4096EEvPK13ApplesOnTreesPi)
        /*002c*/ 	.word	0x00000000


	//----- nvinfo : EIATTR_MIN_STACK_SIZE
	.align		4
.L_7:
        /*0030*/ 	.byte	0x04, 0x12
        /*0032*/ 	.short	(.L_9 - .L_8)
	.align		4
.L_8:
        /*0034*/ 	.word	index@(_Z9SoAKernelILi4096EEvPK13ApplesOnTreesPi)
        /*0038*/ 	.word	0x00000000


	//----- nvinfo : EIATTR_MIN_STACK_SIZE
	.align		4
.L_9:
        /*003c*/ 	.byte	0x04, 0x12
        /*003e*/ 	.short	(.L_11 - .L_10)
	.align		4
.L_10:
        /*0040*/ 	.word	index@(_Z9AoSKernelILi4096EEvPK9AppleTreePi)
        /*0044*/ 	.word	0x00000000
.L_11:


//--------------------- .nv.compat                --------------------------
	.section	.nv.compat,"",@"SHT_CUDA_COMPAT_INFO"
	.align	4
        /*0000*/ 	.byte	0x02, 0x09, 0x00, 0x00, 0x02, 0x02, 0x01, 0x00, 0x02, 0x05, 0x05, 0x00, 0x03, 0x07, 0x01, 0x01
        /*0010*/ 	.byte	0x02, 0x03, 0x00, 0x00, 0x02, 0x06, 0x01, 0x00, 0x04, 0x0b, 0x08, 0x00, 0x09, 0x00, 0x00, 0x00
        /*0020*/ 	.byte	0x00, 0x00, 0x00, 0x00


//--------------------- .nv.info._Z9SoAKernelILi4096EEvPK13ApplesOnTreesPi --------------------------
	.section	.nv.info._Z9SoAKernelILi4096EEvPK13ApplesOnTreesPi,"",@"SHT_CUDA_INFO"
	.sectionflags	@""
	.align	4


	//----- nvinfo : EIATTR_CUDA_API_VERSION
	.align		4
        /*0000*/ 	.byte	0x04, 0x37
        /*0002*/ 	.short	(.L_13 - .L_12)
.L_12:
        /*0004*/ 	.word	0x00000082


	//----- nvinfo : EIATTR_KPARAM_INFO
	.align		4
.L_13:
        /*0008*/ 	.byte	0x04, 0x17
        /*000a*/ 	.short	(.L_15 - .L_14)
.L_14:
        /*000c*/ 	.word	0x00000000
        /*0010*/ 	.short	0x0001
        /*0012*/ 	.short	0x0008
        /*0014*/ 	.byte	0x00, 0xf5, 0x21, 0x00


	//----- nvinfo : EIATTR_KPARAM_INFO
	.align		4
.L_15:
        /*0018*/ 	.byte	0x04, 0x17
        /*001a*/ 	.short	(.L_17 - .L_16)
.L_16:
        /*001c*/ 	.word	0x00000000
        /*0020*/ 	.short	0x0000
        /*0022*/ 	.short	0x0000
        /*0024*/ 	.byte	0x00, 0xf5, 0x21, 0x00


	//----- nvinfo : EIATTR_SPARSE_MMA_MASK
	.align		4
.L_17:
        /*0028*/ 	.byte	0x03, 0x50
        /*002a*/ 	.short	0x0000


	//----- nvinfo : EIATTR_MAXREG_COUNT
	.align		4
        /*002c*/ 	.byte	0x03, 0x1b
        /*002e*/ 	.short	0x00ff


	//----- nvinfo : EIATTR_MERCURY_ISA_VERSION
	.align		4
        /*0030*/ 	.byte	0x03, 0x5f
        /*0032*/ 	.short	0x0101


	//----- nvinfo : EIATTR_VRC_CTA_INIT_COUNT
	.align		4
        /*0034*/ 	.byte	0x02, 0x4a
	.zero		1
	.zero		1


	//----- nvinfo : EIATTR_EXIT_INSTR_OFFSETS
	.align		4
        /*0038*/ 	.byte	0x04, 0x1c
        /*003a*/ 	.short	(.L_19 - .L_18)


	//   ....[0]....
.L_18:
        /*003c*/ 	.word	0x00000440


	//----- nvinfo : EIATTR_CBANK_PARAM_SIZE
	.align		4
.L_19:
        /*0040*/ 	.byte	0x03, 0x19
        /*0042*/ 	.short	0x0010


	//----- nvinfo : EIATTR_PARAM_CBANK
	.align		4
        /*0044*/ 	.byte	0x04, 0x0a
        /*0046*/ 	.short	(.L_21 - .L_20)
	.align		4
.L_20:
        /*0048*/ 	.word	index@(.nv.constant0._Z9SoAKernelILi4096EEvPK13ApplesOnTreesPi)
        /*004c*/ 	.short	0x0380
        /*004e*/ 	.short	0x0010


	//----- nvinfo : EIATTR_SW_WAR
	.align		4
.L_21:
        /*0050*/ 	.byte	0x04, 0x36
        /*0052*/ 	.short	(.L_23 - .L_22)
.L_22:
        /*0054*/ 	.word	0x00000008
.L_23:


//--------------------- .nv.info._Z9AoSKernelILi4096EEvPK9AppleTreePi --------------------------
	.section	.nv.info._Z9AoSKernelILi4096EEvPK9AppleTreePi,"",@"SHT_CUDA_INFO"
	.sectionflags	@""
	.align	4


	//----- nvinfo : EIATTR_CUDA_API_VERSION
	.align		4
        /*0000*/ 	.byte	0x04, 0x37
        /*0002*/ 	.short	(.L_25 - .L_24)
.L_24:
        /*0004*/ 	.word	0x00000082


	//----- nvinfo : EIATTR_KPARAM_INFO
	.align		4
.L_25:
        /*0008*/ 	.byte	0x04, 0x17
        /*000a*/ 	.short	(.L_27 - .L_26)
.L_26:
        /*000c*/ 	.word	0x00000000
        /*0010*/ 	.short	0x0001
        /*0012*/ 	.short	0x0008
        /*0014*/ 	.byte	0x00, 0xf5, 0x21, 0x00


	//----- nvinfo : EIATTR_KPARAM_INFO
	.align		4
.L_27:
        /*0018*/ 	.byte	0x04, 0x17
        /*001a*/ 	.short	(.L_29 - .L_28)
.L_28:
        /*001c*/ 	.word	0x00000000
        /*0020*/ 	.short	0x0000
        /*0022*/ 	.short	0x0000
        /*0024*/ 	.byte	0x00, 0xf5, 0x21, 0x00


	//----- nvinfo : EIATTR_SPARSE_MMA_MASK
	.align		4
.L_29:
        /*0028*/ 	.byte	0x03, 0x50
        /*002a*/ 	.short	0x0000


	//----- nvinfo : EIATTR_MAXREG_COUNT
	.align		4
        /*002c*/ 	.byte	0x03, 0x1b
        /*002e*/ 	.short	0x00ff


	//----- nvinfo : EIATTR_MERCURY_ISA_VERSION
	.align		4
        /*0030*/ 	.byte	0x03, 0x5f
        /*0032*/ 	.short	0x0101


	//----- nvinfo : EIATTR_VRC_CTA_INIT_COUNT
	.align		4
        /*0034*/ 	.byte	0x02, 0x4a
	.zero		1
	.zero		1


	//----- nvinfo : EIATTR_EXIT_INSTR_OFFSETS
	.align		4
        /*0038*/ 	.byte	0x04, 0x1c
        /*003a*/ 	.short	(.L_31 - .L_30)


	//   ....[0]....
.L_30:
        /*003c*/ 	.word	0x00000440


	//----- nvinfo : EIATTR_CBANK_PARAM_SIZE
	.align		4
.L_31:
        /*0040*/ 	.byte	0x03, 0x19
        /*0042*/ 	.short	0x0010


	//----- nvinfo : EIATTR_PARAM_CBANK
	.align		4
        /*0044*/ 	.byte	0x04, 0x0a
        /*0046*/ 	.short	(.L_33 - .L_32)
	.align		4
.L_32:
        /*0048*/ 	.word	index@(.nv.constant0._Z9AoSKernelILi4096EEvPK9AppleTreePi)
        /*004c*/ 	.short	0x0380
        /*004e*/ 	.short	0x0010


	//----- nvinfo : EIATTR_SW_WAR
	.align		4
.L_33:
        /*0050*/ 	.byte	0x04, 0x36
        /*0052*/ 	.short	(.L_35 - .L_34)
.L_34:
        /*0054*/ 	.word	0x00000008
.L_35:


//--------------------- .nv.callgraph             --------------------------
	.section	.nv.callgraph,"",@"SHT_CUDA_CALLGRAPH"
	.align	4
	.sectionentsize	8
	.align		4
        /*0000*/ 	.word	0x00000000
	.align		4
        /*0004*/ 	.word	0xffffffff
	.align		4
        /*0008*/ 	.word	0x00000000
	.align		4
        /*000c*/ 	.word	0xfffffffe
	.align		4
        /*0010*/ 	.word	0x00000000
	.align		4
        /*0014*/ 	.word	0xfffffffd
	.align		4
        /*0018*/ 	.word	0x00000000
	.align		4
        /*001c*/ 	.word	0xfffffffc


//--------------------- .text._Z9SoAKernelILi4096EEvPK13ApplesOnTreesPi --------------------------
	.section	.text._Z9SoAKernelILi4096EEvPK13ApplesOnTreesPi,"ax",@progbits
	.align	128
        .global         _Z9SoAKernelILi4096EEvPK13ApplesOnTreesPi
        .type           _Z9SoAKernelILi4096EEvPK13ApplesOnTreesPi,@function
        .size           _Z9SoAKernelILi4096EEvPK13ApplesOnTreesPi,(.L_x_4 - _Z9SoAKernelILi4096EEvPK13ApplesOnTreesPi)
        .other          _Z9SoAKernelILi4096EEvPK13ApplesOnTreesPi,@"STO_CUDA_ENTRY STV_DEFAULT"
_Z9SoAKernelILi4096EEvPK13ApplesOnTreesPi:
.text._Z9SoAKernelILi4096EEvPK13ApplesOnTreesPi:
[----:B------:R-:W-:Y:S01]  /*0000*/  LDC R1, c[0x0][0x37c] ;  /* 0x0000df00ff017b82 */ /* 0x000fe20000000800 */
[----:B------:R-:W0:Y:S07]  /*0010*/  S2R R5, SR_TID.X ;  /* 0x0000000000057919 */ /* 0x000e2e0000002100 */
[----:B------:R-:W0:Y:S01]  /*0020*/  S2UR UR4, SR_CTAID.X ;  /* 0x00000000000479c3 */ /* 0x000e220000002500 */
[----:B------:R-:W-:Y:S01]  /*0030*/  IMAD.MOV.U32 R16, RZ, RZ, RZ ;  /* 0x000000ffff107224 */ /* 0x000fe200078e00ff */
[----:B------:R-:W1:Y:S06]  /*0040*/  LDCU.64 UR6, c[0x0][0x358] ;  /* 0x00006b00ff0677ac */ /* 0x000e6c0008000a00 */
[----:B------:R-:W0:Y:S08]  /*0050*/  LDC R0, c[0x0][0x360] ;  /* 0x0000d800ff007b82 */ /* 0x000e300000000800 */
[----:B------:R-:W2:Y:S01]  /*0060*/  LDC.64 R2, c[0x0][0x380] ;  /* 0x0000e000ff027b82 */ /* 0x000ea20000000a00 */
[----:B0-----:R-:W-:Y:S01]  /*0070*/  IMAD R0, R0, UR4, R5 ;  /* 0x0000000400007c24 */ /* 0x001fe2000f8e0205 */
[----:B------:R-:W-:-:S03]  /*0080*/  UMOV UR4, URZ ;  /* 0x000000ff00047c82 */ /* 0x000fc60008000000 */
[----:B--2---:R-:W-:-:S03]  /*0090*/  IMAD.WIDE.U32 R2, R0, 0x4, R2 ;  /* 0x0000000400027825 */ /* 0x004fc600078e0002 */
[----:B------:R-:W-:-:S05]  /*00a0*/  IADD3 R2, P0, PT, R2, 0x40000, RZ ;  /* 0x0004000002027810 */ /* 0x000fca0007f1e0ff */
[----:B-1----:R-:W-:-:S08]  /*00b0*/  IMAD.X R3, RZ, RZ, R3, P0 ;  /* 0x000000ffff037224 */ /* 0x002fd000000e0603 */
.L_x_0:
[----:B------:R-:W2:Y:S04]  /*00c0*/  LDG.E.CONSTANT R17, desc[UR6][R2.64+-0x40000] ;  /* 0xfc00000602117981 */ /* 0x000ea8000c1e9900 */
[----:B------:R-:W2:Y:S04]  /*00d0*/  LDG.E.CONSTANT R18, desc[UR6][R2.64+-0x3c000] ;  /* 0xfc40000602127981 */ /* 0x000ea8000c1e9900 */
[----:B------:R-:W3:Y:S04]  /*00e0*/  LDG.E.CONSTANT R24, desc[UR6][R2.64+-0x38000] ;  /* 0xfc80000602187981 */ /* 0x000ee8000c1e9900 */
[----:B------:R-:W3:Y:S04]  /*00f0*/  LDG.E.CONSTANT R25, desc[UR6][R2.64+-0x34000] ;  /* 0xfcc0000602197981 */ /* 0x000ee8000c1e9900 */
[----:B------:R-:W4:Y:S04]  /*0100*/  LDG.E.CONSTANT R22, desc[UR6][R2.64+-0x30000] ;  /* 0xfd00000602167981 */ /* 0x000f28000c1e9900 */
[----:B------:R-:W4:Y:S04]  /*0110*/  LDG.E.CONSTANT R23, desc[UR6][R2.64+-0x2c000] ;  /* 0xfd40000602177981 */ /* 0x000f28000c1e9900 */
[----:B------:R-:W5:Y:S04]  /*0120*/  LDG.E.CONSTANT R20, desc[UR6][R2.64+-0x28000] ;  /* 0xfd80000602147981 */ /* 0x000f68000c1e9900 */
        /* <DEDUP_REMOVED lines=13> */
[----:B------:R-:W5:Y:S01]  /*0200*/  LDG.E.CONSTANT R19, desc[UR6][R2.64+0x10000] ;  /* 0x0100000602137981 */ /* 0x000f62000c1e9900 */
[----:B--2---:R-:W-:-:S03]  /*0210*/  IADD3 R17, PT, PT, R18, R17, R16 ;  /* 0x0000001112117210 */ /* 0x004fc60007ffe010 */
[----:B------:R-:W2:Y:S04]  /*0220*/  LDG.E.CONSTANT R18, desc[UR6][R2.64+0x14000] ;  /* 0x0140000602127981 */ /* 0x000ea8000c1e9900 */
[----:B------:R-:W2:Y:S01]  /*0230*/  LDG.E.CONSTANT R16, desc[UR6][R2.64+0x1c000] ;  /* 0x01c0000602107981 */ /* 0x000ea2000c1e9900 */
[----:B---3--:R-:W-:-:S03]  /*0240*/  IADD3 R24, PT, PT, R25, R24, R17 ;  /* 0x0000001819187210 */ /* 0x008fc60007ffe011 */
[----:B------:R-:W3:Y:S04]  /*0250*/  LDG.E.CONSTANT R17, desc[UR6][R2.64+0x18000] ;  /* 0x0180000602117981 */ /* 0x000ee8000c1e9900 */
[----:B------:R-:W3:Y:S01]  /*0260*/  LDG.E.CONSTANT R25, desc[UR6][R2.64+0x28000] ;  /* 0x0280000602197981 */ /* 0x000ee2000c1e9900 */
[----:B----4-:R-:W-:-:S03]  /*0270*/  IADD3 R24, PT, PT, R23, R22, R24 ;  /* 0x0000001617187210 */ /* 0x010fc60007ffe018 */
[----:B------:R-:W4:Y:S04]  /*0280*/  LDG.E.CONSTANT R22, desc[UR6][R2.64+0x20000] ;  /* 0x0200000602167981 */ /* 0x000f28000c1e9900 */
[----:B------:R-:W4:Y:S01]  /*0290*/  LDG.E.CONSTANT R23, desc[UR6][R2.64+0x24000] ;  /* 0x0240000602177981 */ /* 0x000f22000c1e9900 */
[----:B-----5:R-:W-:-:S03]  /*02a0*/  IADD3 R26, PT, PT, R21, R20, R24 ;  /* 0x00000014151a7210 */ /* 0x020fc60007ffe018 */
[----:B------:R-:W5:Y:S04]  /*02b0*/  LDG.E.CONSTANT R24, desc[UR6][R2.64+0x2c000] ;  /* 0x02c0000602187981 */ /* 0x000f68000c1e9900 */
[----:B------:R-:W5:Y:S04]  /*02c0*/  LDG.E.CONSTANT R20, desc[UR6][R2.64+0x30000] ;  /* 0x0300000602147981 */ /* 0x000f68000c1e9900 */
[----:B------:R-:W5:Y:S01]  /*02d0*/  LDG.E.CONSTANT R21, desc[UR6][R2.64+0x34000] ;  /* 0x0340000602157981 */ /* 0x000f62000c1e9900 */
[----:B------:R-:W-:-:S03]  /*02e0*/  IADD3 R26, PT, PT, R7, R4, R26 ;  /* 0x00000004071a7210 */ /* 0x000fc60007ffe01a */
[----:B------:R-:W5:Y:S04]  /*02f0*/  LDG.E.CONSTANT R7, desc[UR6][R2.64+0x38000] ;  /* 0x0380000602077981 */ /* 0x000f68000c1e9900 */
[----:B------:R0:W5:Y:S01]  /*0300*/  LDG.E.CONSTANT R4, desc[UR6][R2.64+0x3c000] ;  /* 0x03c0000602047981 */ /* 0x000162000c1e9900 */
[----:B------:R-:W-:-:S04]  /*0310*/  IADD3 R5, PT, PT, R5, R6, R26 ;  /* 0x0000000605057210 */ /* 0x000fc80007ffe01a */
[----:B------:R-:W-:-:S04]  /*0320*/  IADD3 R5, PT, PT, R14, R15, R5 ;  /* 0x0000000f0e057210 */ /* 0x000fc80007ffe005 */
[----:B------:R-:W-:-:S04]  /*0330*/  IADD3 R5, PT, PT, R12, R13, R5 ;  /* 0x0000000d0c057210 */ /* 0x000fc80007ffe005 */
[----:B------:R-:W-:-:S04]  /*0340*/  IADD3 R5, PT, PT, R10, R11, R5 ;  /* 0x0000000b0a057210 */ /* 0x000fc80007ffe005 */
[----:B------:R-:W-:Y:S01]  /*0350*/  IADD3 R5, PT, PT, R8, R9, R5 ;  /* 0x0000000908057210 */ /* 0x000fe20007ffe005 */
[----:B------:R-:W-:-:S04]  /*0360*/  UIADD3 UR4, UPT, UPT, UR4, 0x20, URZ ;  /* 0x0000002004047890 */ /* 0x000fc8000fffe0ff */
[----:B------:R-:W-:Y:S01]  /*0370*/  UISETP.NE.AND UP0, UPT, UR4, 0x1000, UPT ;  /* 0x000010000400788c */ /* 0x000fe2000bf05270 */
[----:B0-----:R-:W-:-:S05]  /*0380*/  IADD3 R2, P0, PT, R2, 0x80000, RZ ;  /* 0x0008000002027810 */ /* 0x001fca0007f1e0ff */
[----:B------:R-:W-:Y:S01]  /*0390*/  IMAD.X R3, RZ, RZ, R3, P0 ;  /* 0x000000ffff037224 */ /* 0x000fe200000e0603 */
[----:B--2---:R-:W-:-:S04]  /*03a0*/  IADD3 R5, PT, PT, R18, R19, R5 ;  /* 0x0000001312057210 */ /* 0x004fc80007ffe005 */
[----:B---3--:R-:W-:-:S04]  /*03b0*/  IADD3 R5, PT, PT, R16, R17, R5 ;  /* 0x0000001110057210 */ /* 0x008fc80007ffe005 */
[----:B----4-:R-:W-:-:S04]  /*03c0*/  IADD3 R5, PT, PT, R23, R22, R5 ;  /* 0x0000001617057210 */ /* 0x010fc80007ffe005 */
[----:B-----5:R-:W-:-:S04]  /*03d0*/  IADD3 R5, PT, PT, R24, R25, R5 ;  /* 0x0000001918057210 */ /* 0x020fc80007ffe005 */
[----:B------:R-:W-:-:S04]  /*03e0*/  IADD3 R5, PT, PT, R21, R20, R5 ;  /* 0x0000001415057210 */ /* 0x000fc80007ffe005 */
[----:B------:R-:W-:Y:S01]  /*03f0*/  IADD3 R16, PT, PT, R4, R7, R5 ;  /* 0x0000000704107210 */ /* 0x000fe20007ffe005 */
[----:B------:R-:W-:Y:S06]  /*0400*/  BRA.U UP0, `(.L_x_0) ;  /* 0xfffffffd002c7547 */ /* 0x000fec000b83ffff */
[----:B------:R-:W0:Y:S02]  /*0410*/  LDC.64 R2, c[0x0][0x388] ;  /* 0x0000e200ff027b82 */ /* 0x000e240000000a00 */
[----:B0-----:R-:W-:-:S05]  /*0420*/  IMAD.WIDE.U32 R2, R0, 0x4, R2 ;  /* 0x0000000400027825 */ /* 0x001fca00078e0002 */
[----:B------:R-:W-:Y:S01]  /*0430*/  STG.E desc[UR6][R2.64], R16 ;  /* 0x0000001002007986 */ /* 0x000fe2000c101906 */
[----:B------:R-:W-:Y:S05]  /*0440*/  EXIT ;  /* 0x000000000000794d */ /* 0x000fea0003800000 */
.L_x_1:
[----:B------:R-:W-:-:S00]  /*0450*/  BRA `(.L_x_1) ;  /* 0xfffffffc00fc7947 */ /* 0x000fc0000383ffff */
[----:B------:R-:W-:-:S00]  /*0460*/  NOP ;  /* 0x0000000000007918 */ /* 0x000fc00000000000 */
        /* <DEDUP_REMOVED lines=9> */
.L_x_4:


//--------------------- .text._Z9AoSKernelILi4096EEvPK9AppleTreePi --------------------------
	.section	.text._Z9AoSKernelILi4096EEvPK9AppleTreePi,"ax",@progbits
	.align	128
        .global         _Z9AoSKernelILi4096EEvPK9AppleTreePi
        .type           _Z9AoSKernelILi4096EEvPK9AppleTreePi,@function
        .size           _Z9AoSKernelILi4096EEvPK9AppleTreePi,(.L_x_5 - _Z9AoSKernelILi4096EEvPK9AppleTreePi)
        .other          _Z9AoSKernelILi4096EEvPK9AppleTreePi,@"STO_CUDA_ENTRY STV_DEFAULT"
_Z9AoSKernelILi4096EEvPK9AppleTreePi:
.text._Z9AoSKernelILi4096EEvPK9AppleTreePi:
        /* <DEDUP_REMOVED lines=12> */
.L_x_2:
        /* <DEDUP_REMOVED lines=57> */
.L_x_3:
        /* <DEDUP_REMOVED lines=11> */
.L_x_5:


//--------------------- .nv.shared.reserved.0     --------------------------
	.section	.nv.shared.reserved.0,"aw",@nobits
	.weak		__nv_reservedSMEM_offset_0_alias
	.size		__nv_reservedSMEM_offset_0_alias, 0, 64
	.other		__nv_reservedSMEM_offset_0_alias,@"STO_CUDA_RESERVED_SHARED STV_DEFAULT"
__nv_reservedSMEM_offset_0_alias:
	.zero		0
	.zero		64


//--------------------- .nv.constant0._Z9SoAKernelILi4096EEvPK13ApplesOnTreesPi --------------------------
	.section	.nv.constant0._Z9SoAKernelILi4096EEvPK13ApplesOnTreesPi,"a",@progbits
	.sectionflags	@""
	.align	4
.nv.constant0._Z9SoAKernelILi4096EEvPK13ApplesOnTreesPi:
	.zero		912


//--------------------- .nv.constant0._Z9AoSKernelILi4096EEvPK9AppleTreePi --------------------------
	.section	.nv.constant0._Z9AoSKernelILi4096EEvPK9AppleTreePi,"a",@progbits
	.sectionflags	@""
	.align	4
.nv.constant0._Z9AoSKernelILi4096EEvPK9AppleTreePi:
	.zero		912


//--------------------- SYMBOLS --------------------------

	.type		.nv.reservedSmem.offset0,@object
	.size		.nv.reservedSmem.offset0,0x4
